	.headerflags	@"EF_CUDA_TEXMODE_UNIFIED EF_CUDA_64BIT_ADDRESS EF_CUDA_ACCELERATORS EF_CUDA_SM90 EF_CUDA_VIRTUAL_SM(EF_CUDA_SM90)"
	.elftype	@"ET_EXEC"


//--------------------- .nv.info                  --------------------------
	.section	.nv.info,"",@"SHT_CUDA_INFO"
	.align	4


	//----- nvinfo : EIATTR_REGCOUNT
	.align		4
        /*0000*/ 	.byte	0x04, 0x2f
        /*0002*/ 	.short	(.L_3 - .L_2)
	.align		4
.L_2:
        /*0004*/ 	.word	index@(triton_poi_fused__native_batch_norm_legit_no_training__prelu_kernel_cat_16)
        /*0008*/ 	.word	0x00000020


	//----- nvinfo : EIATTR_MIN_STACK_SIZE
	.align		4
.L_3:
        /*000c*/ 	.byte	0x04, 0x12
        /*000e*/ 	.short	(.L_5 - .L_4)
	.align		4
.L_4:
        /*0010*/ 	.word	index@(triton_poi_fused__native_batch_norm_legit_no_training__prelu_kernel_cat_16)
        /*0014*/ 	.word	0x00000000


	//----- nvinfo : EIATTR_FRAME_SIZE
	.align		4
.L_5:
        /*0018*/ 	.byte	0x04, 0x11
        /*001a*/ 	.short	(.L_7 - .L_6)
	.align		4
.L_6:
        /*001c*/ 	.word	index@(triton_poi_fused__native_batch_norm_legit_no_training__prelu_kernel_cat_16)
        /*0020*/ 	.word	0x00000000


	//----- nvinfo : EIATTR_MIN_STACK_SIZE
	.align		4
.L_7:
        /*0024*/ 	.byte	0x04, 0x12
        /*0026*/ 	.short	(.L_9 - .L_8)
	.align		4
.L_8:
        /*0028*/ 	.word	index@(triton_poi_fused__native_batch_norm_legit_no_training__prelu_kernel_cat_16)
        /*002c*/ 	.word	0x00000000
.L_9:


//--------------------- .nv.info.triton_poi_fused__native_batch_norm_legit_no_training__prelu_kernel_cat_16 --------------------------
	.section	.nv.info.triton_poi_fused__native_batch_norm_legit_no_training__prelu_kernel_cat_16,"",@"SHT_CUDA_INFO"
	.sectionflags	@""
	.align	4


	//----- nvinfo : EIATTR_CUDA_API_VERSION
	.align		4
        /*0000*/ 	.byte	0x04, 0x37
        /*0002*/ 	.short	(.L_11 - .L_10)
.L_10:
        /*0004*/ 	.word	0x0000007c


	//----- nvinfo : EIATTR_KPARAM_INFO
	.align		4
.L_11:
        /*0008*/ 	.byte	0x04, 0x17
        /*000a*/ 	.short	(.L_13 - .L_12)
.L_12:
        /*000c*/ 	.word	0x00000000
        /*0010*/ 	.short	0x000b
        /*0012*/ 	.short	0x0058
        /*0014*/ 	.byte	0x00, 0xf0, 0x11, 0x00


	//----- nvinfo : EIATTR_KPARAM_INFO
	.align		4
.L_13:
        /*0018*/ 	.byte	0x04, 0x17
        /*001a*/ 	.short	(.L_15 - .L_14)
.L_14:
        /*001c*/ 	.word	0x00000000
        /*0020*/ 	.short	0x000a
        /*0022*/ 	.short	0x0050
        /*0024*/ 	.byte	0x00, 0xf4, 0x21, 0x00


	//----- nvinfo : EIATTR_KPARAM_INFO
	.align		4
.L_15:
        /*0028*/ 	.byte	0x04, 0x17
        /*002a*/ 	.short	(.L_17 - .L_16)
.L_16:
        /*002c*/ 	.word	0x00000000
        /*0030*/ 	.short	0x0009
        /*0032*/ 	.short	0x0048
        /*0034*/ 	.byte	0x00, 0xf4, 0x21, 0x00


	//----- nvinfo : EIATTR_KPARAM_INFO
	.align		4
.L_17:
        /*0038*/ 	.byte	0x04, 0x17
        /*003a*/ 	.short	(.L_19 - .L_18)
.L_18:
        /*003c*/ 	.word	0x00000000
        /*0040*/ 	.short	0x0008
        /*0042*/ 	.short	0x0040
        /*0044*/ 	.byte	0x00, 0xf4, 0x21, 0x00


	//----- nvinfo : EIATTR_KPARAM_INFO
	.align		4
.L_19:
        /*0048*/ 	.byte	0x04, 0x17
        /*004a*/ 	.short	(.L_21 - .L_20)
.L_20:
        /*004c*/ 	.word	0x00000000
        /*0050*/ 	.short	0x0007
        /*0052*/ 	.short	0x0038
        /*0054*/ 	.byte	0x00, 0xf4, 0x21, 0x00


	//----- nvinfo : EIATTR_KPARAM_INFO
	.align		4
.L_21:
        /*0058*/ 	.byte	0x04, 0x17
        /*005a*/ 	.short	(.L_23 - .L_22)
.L_22:
        /*005c*/ 	.word	0x00000000
        /*0060*/ 	.short	0x0006
        /*0062*/ 	.short	0x0030
        /*0064*/ 	.byte	0x00, 0xf4, 0x21, 0x00


	//----- nvinfo : EIATTR_KPARAM_INFO
	.align		4
.L_23:
        /*0068*/ 	.byte	0x04, 0x17
        /*006a*/ 	.short	(.L_25 - .L_24)
.L_24:
        /*006c*/ 	.word	0x00000000
        /*0070*/ 	.short	0x0005
        /*0072*/ 	.short	0x0028
        /*0074*/ 	.byte	0x00, 0xf4, 0x21, 0x00


	//----- nvinfo : EIATTR_KPARAM_INFO
	.align		4
.L_25:
        /*0078*/ 	.byte	0x04, 0x17
        /*007a*/ 	.short	(.L_27 - .L_26)
.L_26:
        /*007c*/ 	.word	0x00000000
        /*0080*/ 	.short	0x0004
        /*0082*/ 	.short	0x0020
        /*0084*/ 	.byte	0x00, 0xf4, 0x21, 0x00


	//----- nvinfo : EIATTR_KPARAM_INFO
	.align		4
.L_27:
        /*0088*/ 	.byte	0x04, 0x17
        /*008a*/ 	.short	(.L_29 - .L_28)
.L_28:
        /*008c*/ 	.word	0x00000000
        /*0090*/ 	.short	0x0003
        /*0092*/ 	.short	0x0018
        /*0094*/ 	.byte	0x00, 0xf4, 0x21, 0x00


	//----- nvinfo : EIATTR_KPARAM_INFO
	.align		4
.L_29:
        /*0098*/ 	.byte	0x04, 0x17
        /*009a*/ 	.short	(.L_31 - .L_30)
.L_30:
        /*009c*/ 	.word	0x00000000
        /*00a0*/ 	.short	0x0002
        /*00a2*/ 	.short	0x0010
        /*00a4*/ 	.byte	0x00, 0xf4, 0x21, 0x00


	//----- nvinfo : EIATTR_KPARAM_INFO
	.align		4
.L_31:
        /*00a8*/ 	.byte	0x04, 0x17
        /*00aa*/ 	.short	(.L_33 - .L_32)
.L_32:
        /*00ac*/ 	.word	0x00000000
        /*00b0*/ 	.short	0x0001
        /*00b2*/ 	.short	0x0008
        /*00b4*/ 	.byte	0x00, 0xf4, 0x21, 0x00


	//----- nvinfo : EIATTR_KPARAM_INFO
	.align		4
.L_33:
        /*00b8*/ 	.byte	0x04, 0x17
        /*00ba*/ 	.short	(.L_35 - .L_34)
.L_34:
        /*00bc*/ 	.word	0x00000000
        /*00c0*/ 	.short	0x0000
        /*00c2*/ 	.short	0x0000
        /*00c4*/ 	.byte	0x00, 0xf4, 0x21, 0x00


	//----- nvinfo : EIATTR_SPARSE_MMA_MASK
	.align		4
.L_35:
        /*00c8*/ 	.byte	0x03, 0x50
        /*00ca*/ 	.short	0x0000


	//----- nvinfo : EIATTR_MAXREG_COUNT
	.align		4
        /*00cc*/ 	.byte	0x03, 0x1b
        /*00ce*/ 	.short	0x00ff


	//----- nvinfo : EIATTR_EXIT_INSTR_OFFSETS
	.align		4
        /*00d0*/ 	.byte	0x04, 0x1c
        /*00d2*/ 	.short	(.L_37 - .L_36)


	//   ....[0]....
.L_36:
        /*00d4*/ 	.word	0x00000870


	//----- nvinfo : EIATTR_REQNTID
	.align		4
.L_37:
        /*00d8*/ 	.byte	0x04, 0x10
        /*00da*/ 	.short	(.L_39 - .L_38)
.L_38:
        /*00dc*/ 	.word	0x00000080
        /*00e0*/ 	.word	0x00000001
        /*00e4*/ 	.word	0x00000001


	//----- nvinfo : EIATTR_CBANK_PARAM_SIZE
	.align		4
.L_39:
        /*00e8*/ 	.byte	0x03, 0x19
        /*00ea*/ 	.short	0x005c


	//----- nvinfo : EIATTR_PARAM_CBANK
	.align		4
        /*00ec*/ 	.byte	0x04, 0x0a
        /*00ee*/ 	.short	(.L_41 - .L_40)
	.align		4
.L_40:
        /*00f0*/ 	.word	index@(.nv.constant0.triton_poi_fused__native_batch_norm_legit_no_training__prelu_kernel_cat_16)
        /*00f4*/ 	.short	0x0210
        /*00f6*/ 	.short	0x005c


	//----- nvinfo : EIATTR_SW_WAR
	.align		4
.L_41:
        /*00f8*/ 	.byte	0x04, 0x36
        /*00fa*/ 	.short	(.L_43 - .L_42)
.L_42:
        /*00fc*/ 	.word	0x00000008
.L_43:


//--------------------- .nv.callgraph             --------------------------
	.section	.nv.callgraph,"",@"SHT_CUDA_CALLGRAPH"
	.align	4
	.sectionentsize	8
	.align		4
        /*0000*/ 	.word	0x00000000
	.align		4
        /*0004*/ 	.word	0xffffffff
	.align		4
        /*0008*/ 	.word	0x00000000
	.align		4
        /*000c*/ 	.word	0xfffffffe
	.align		4
        /*0010*/ 	.word	0x00000000
	.align		4
        /*0014*/ 	.word	0xfffffffd
	.align		4
        /*0018*/ 	.word	0x00000000
	.align		4
        /*001c*/ 	.word	0xfffffffc


//--------------------- .nv.constant4             --------------------------
	.section	.nv.constant4,"a",@progbits
	.align	8
	.align		8
.nv.constant4:
        /*0000*/ 	.dword	_$_str
	.align		8
        /*0008*/ 	.dword	_$_str_$_2


//--------------------- .text.triton_poi_fused__native_batch_norm_legit_no_training__prelu_kernel_cat_16 --------------------------
	.section	.text.triton_poi_fused__native_batch_norm_legit_no_training__prelu_kernel_cat_16,"ax",@progbits
	.align	128
        .global         triton_poi_fused__native_batch_norm_legit_no_training__prelu_kernel_cat_16
        .type           triton_poi_fused__native_batch_norm_legit_no_training__prelu_kernel_cat_16,@function
        .size           triton_poi_fused__native_batch_norm_legit_no_training__prelu_kernel_cat_16,(.L_x_1 - triton_poi_fused__native_batch_norm_legit_no_training__prelu_kernel_cat_16)
        .other          triton_poi_fused__native_batch_norm_legit_no_training__prelu_kernel_cat_16,@"STO_CUDA_ENTRY STV_DEFAULT"
triton_poi_fused__native_batch_norm_legit_no_training__prelu_kernel_cat_16:
.text.triton_poi_fused__native_batch_norm_legit_no_training__prelu_kernel_cat_16:
[----:B------:R-:W-:Y:S01]  /*0000*/  LDC R1, c[0x0][0x28] ;  /* 0x00000a00ff017b82 */ /* 0x000fe20000000800 */
[----:B------:R-:W1:Y:S07]  /*0010*/  S2R R0, SR_TID.X ;  /* 0x0000000000007919 */ /* 0x000e6e0000002100 */
[----:B------:R-:W2:Y:S01]  /*0020*/  LDC.64 R2, c[0x0][0x240] ;  /* 0x00009000ff027b82 */ /* 0x000ea20000000a00 */
[----:B------:R-:W-:Y:S01]  /*0030*/  ULDC.64 UR4, c[0x0][0x208] ;  /* 0x0000820000047ab9 */ /* 0x000fe20000000a00 */
[----:B------:R-:W-:Y:S01]  /*0040*/  ULDC.64 UR6, c[0x0][0x220] ;  /* 0x0000880000067ab9 */ /* 0x000fe20000000a00 */
[----:B------:R-:W3:Y:S01]  /*0050*/  S2R R21, SR_CTAID.X ;  /* 0x0000000000157919 */ /* 0x000ee20000002500 */
[----:B-1----:R-:W-:Y:S01]  /*0060*/  IMAD.SHL.U32 R0, R0, 0x2, RZ ;  /* 0x0000000200007824 */ /* 0x002fe200078e00ff */
[----:B---3--:R-:W-:-:S04]  /*0070*/  SHF.R.S32.HI R8, RZ, 0x17, R21 ;  /* 0x00000017ff087819 */ /* 0x008fc80000011415 */
[----:B------:R-:W-:Y:S02]  /*0080*/  LOP3.LUT R0, R0, 0xfe, RZ, 0xc0, !PT ;  /* 0x000000fe00007812 */ /* 0x000fe400078ec0ff */
[----:B------:R-:W-:-:S03]  /*0090*/  SGXT R8, R8, 0x1 ;  /* 0x000000010808781a */ /* 0x000fc60000000200 */
[----:B------:R-:W-:-:S04]  /*00a0*/  IMAD R21, R21, 0x100, R0 ;  /* 0x0000010015157824 */ /* 0x000fc800078e0200 */
[----:B------:R-:W-:Y:S01]  /*00b0*/  VIADD R0, R21, 0x1 ;  /* 0x0000000115007836 */ /* 0x000fe20000000000 */
[----:B------:R-:W-:Y:S02]  /*00c0*/  SHF.R.S32.HI R4, RZ, 0x1f, R21 ;  /* 0x0000001fff047819 */ /* 0x000fe40000011415 */
[CC--:B------:R-:W-:Y:S02]  /*00d0*/  LEA.HI R9, R8.reuse, R21.reuse, RZ, 0xe ;  /* 0x0000001508097211 */ /* 0x0c0fe400078f70ff */
[----:B------:R-:W-:Y:S02]  /*00e0*/  LEA.HI R5, R8, R0, RZ, 0x6 ;  /* 0x0000000008057211 */ /* 0x000fe400078f30ff */
[----:B------:R-:W-:Y:S02]  /*00f0*/  LEA.HI R4, R4, R21, RZ, 0x6 ;  /* 0x0000001504047211 */ /* 0x000fe400078f30ff */
[----:B------:R-:W-:Y:S02]  /*0100*/  LOP3.LUT R5, R5, 0xffffc0, RZ, 0xc0, !PT ;  /* 0x00ffffc005057812 */ /* 0x000fe400078ec0ff */
[----:B------:R-:W-:-:S02]  /*0110*/  SHF.R.S32.HI R6, RZ, 0x6, R4 ;  /* 0x00000006ff067819 */ /* 0x000fc40000011404 */
[----:B------:R-:W-:Y:S01]  /*0120*/  SHF.R.S32.HI R11, RZ, 0x1f, R4 ;  /* 0x0000001fff0b7819 */ /* 0x000fe20000011404 */
[----:B------:R-:W-:Y:S01]  /*0130*/  IMAD.IADD R7, R0, 0x1, -R5 ;  /* 0x0000000100077824 */ /* 0x000fe200078e0a05 */
[----:B------:R-:W-:Y:S02]  /*0140*/  LOP3.LUT R0, R4, 0xffffffc0, RZ, 0xc0, !PT ;  /* 0xffffffc004007812 */ /* 0x000fe400078ec0ff */
[----:B------:R-:W-:Y:S01]  /*0150*/  LEA.HI R11, R11, R6, RZ, 0x8 ;  /* 0x000000060b0b7211 */ /* 0x000fe200078f40ff */
[----:B------:R-:W1:Y:S01]  /*0160*/  LDC.64 R4, c[0x0][0x230] ;  /* 0x00008c00ff047b82 */ /* 0x000e620000000a00 */
[----:B------:R-:W-:Y:S01]  /*0170*/  SHF.R.S32.HI R9, RZ, 0xe, R9 ;  /* 0x0000000eff097819 */ /* 0x000fe20000011409 */
[----:B------:R-:W-:Y:S01]  /*0180*/  IMAD.IADD R25, R21, 0x1, -R0 ;  /* 0x0000000115197824 */ /* 0x000fe200078e0a00 */
[----:B------:R-:W-:Y:S01]  /*0190*/  LOP3.LUT R11, R11, 0xffffff00, RZ, 0xc0, !PT ;  /* 0xffffff000b0b7812 */ /* 0x000fe200078ec0ff */
[----:B------:R-:W-:Y:S01]  /*01a0*/  IMAD.SHL.U32 R16, R7, 0x100, RZ ;  /* 0x0000010007107824 */ /* 0x000fe200078e00ff */
[----:B------:R-:W-:Y:S01]  /*01b0*/  LEA.HI R8, R8, R21, RZ, 0xa ;  /* 0x0000001508087211 */ /* 0x000fe200078f50ff */
[----:B--2---:R-:W-:-:S04]  /*01c0*/  IMAD.WIDE R2, R25, 0x4, R2 ;  /* 0x0000000419027825 */ /* 0x004fc800078e0202 */
[----:B------:R-:W-:Y:S02]  /*01d0*/  IMAD.SHL.U32 R9, R9, 0x1000, RZ ;  /* 0x0000100009097824 */ /* 0x000fe400078e00ff */
[----:B------:R-:W2:Y:S01]  /*01e0*/  LDG.E.EL.64 R2, desc[UR4][R2.64] ;  /* 0x0000000402027981 */ /* 0x000ea2000c2e1b00 */
[----:B------:R-:W-:Y:S02]  /*01f0*/  IMAD.SHL.U32 R10, R25, 0x100, RZ ;  /* 0x00000100190a7824 */ /* 0x000fe400078e00ff */
[----:B------:R-:W-:Y:S01]  /*0200*/  IMAD.IADD R11, R6, 0x1, -R11 ;  /* 0x00000001060b7824 */ /* 0x000fe200078e0a0b */
[----:B------:R-:W-:Y:S02]  /*0210*/  SHF.R.S32.HI R14, RZ, 0xa, R8 ;  /* 0x0000000aff0e7819 */ /* 0x000fe40000011408 */
[----:B------:R-:W-:Y:S02]  /*0220*/  SHF.R.S32.HI R0, RZ, 0x1f, R9 ;  /* 0x0000001fff007819 */ /* 0x000fe40000011409 */
[----:B------:R-:W-:-:S02]  /*0230*/  IADD3 R12, P0, P1, R9, R11, R10 ;  /* 0x0000000b090c7210 */ /* 0x000fc4000791e00a */
[----:B------:R-:W-:Y:S02]  /*0240*/  IADD3 R7, P2, P3, R9, R11, R16 ;  /* 0x0000000b09077210 */ /* 0x000fe40007b5e010 */
[----:B------:R-:W-:Y:S01]  /*0250*/  SHF.R.S32.HI R13, RZ, 0x1f, R10 ;  /* 0x0000001fff0d7819 */ /* 0x000fe2000001140a */
[----:B------:R-:W3:Y:S01]  /*0260*/  LDC.64 R8, c[0x0][0x218] ;  /* 0x00008600ff087b82 */ /* 0x000ee20000000a00 */
[----:B------:R-:W-:Y:S02]  /*0270*/  SHF.R.S32.HI R15, RZ, 0x1f, R11 ;  /* 0x0000001fff0f7819 */ /* 0x000fe4000001140b */
[----:B------:R-:W-:Y:S02]  /*0280*/  LEA.HI R10, R14, R14, RZ, 0x4 ;  /* 0x0000000e0e0a7211 */ /* 0x000fe400078f20ff */
[----:B------:R-:W-:Y:S02]  /*0290*/  IADD3.X R13, R0, R15, R13, P0, P1 ;  /* 0x0000000f000d7210 */ /* 0x000fe400007e240d */
[----:B------:R-:W-:-:S02]  /*02a0*/  LOP3.LUT R11, R10, 0xfffffff0, RZ, 0xc0, !PT ;  /* 0xfffffff00a0b7812 */ /* 0x000fc400078ec0ff */
[----:B------:R-:W-:Y:S02]  /*02b0*/  SHF.R.S32.HI R16, RZ, 0x1f, R16 ;  /* 0x0000001fff107819 */ /* 0x000fe40000011410 */
[C---:B------:R-:W-:Y:S01]  /*02c0*/  SHF.L.U64.HI R13, R12.reuse, 0x2, R13 ;  /* 0x000000020c0d7819 */ /* 0x040fe2000001020d */
[----:B------:R-:W-:Y:S01]  /*02d0*/  IMAD.SHL.U32 R12, R12, 0x4, RZ ;  /* 0x000000040c0c7824 */ /* 0x000fe200078e00ff */
[----:B------:R-:W-:Y:S01]  /*02e0*/  ISETP.GT.AND P0, PT, R25, 0x2f, PT ;  /* 0x0000002f1900780c */ /* 0x000fe20003f04270 */
[----:B------:R-:W-:Y:S01]  /*02f0*/  IMAD.IADD R19, R14, 0x1, -R11 ;  /* 0x000000010e137824 */ /* 0x000fe200078e0a0b */
[----:B------:R-:W-:Y:S01]  /*0300*/  IADD3.X R16, R0, R15, R16, P2, P3 ;  /* 0x0000000f00107210 */ /* 0x000fe200017e6410 */
[----:B------:R-:W-:Y:S01]  /*0310*/  IMAD.SHL.U32 R14, R7, 0x4, RZ ;  /* 0x00000004070e7824 */ /* 0x000fe200078e00ff */
[----:B------:R-:W-:Y:S01]  /*0320*/  IADD3 R10, P1, R12, UR6, RZ ;  /* 0x000000060c0a7c10 */ /* 0x000fe2000ff3e0ff */
[----:B-1----:R-:W-:Y:S01]  /*0330*/  IMAD.WIDE R18, R19, 0x4, R4 ;  /* 0x0000000413127825 */ /* 0x002fe200078e0204 */
[----:B------:R-:W-:-:S03]  /*0340*/  SHF.L.U64.HI R15, R7, 0x2, R16 ;  /* 0x00000002070f7819 */ /* 0x000fc60000010210 */
[----:B------:R-:W-:Y:S02]  /*0350*/  IMAD R5, R6, 0x30, R25 ;  /* 0x0000003006057824 */ /* 0x000fe400078e0219 */
[----:B------:R-:W1:Y:S01]  /*0360*/  LDC.64 R6, c[0x0][0x238] ;  /* 0x00008e00ff067b82 */ /* 0x000e620000000a00 */
[----:B------:R-:W-:Y:S01]  /*0370*/  IMAD.MOV.U32 R20, RZ, RZ, RZ ;  /* 0x000000ffff147224 */ /* 0x000fe200078e00ff */
[----:B------:R-:W-:Y:S02]  /*0380*/  IADD3.X R11, R13, UR7, RZ, P1, !PT ;  /* 0x000000070d0b7c10 */ /* 0x000fe40008ffe4ff */
[----:B------:R-:W-:Y:S01]  /*0390*/  CS2R R22, SRZ ;  /* 0x0000000000167805 */ /* 0x000fe2000001ff00 */
[----:B------:R-:W-:Y:S01]  /*03a0*/  IMAD.MOV.U32 R0, RZ, RZ, RZ ;  /* 0x000000ffff007224 */ /* 0x000fe200078e00ff */
[----:B------:R-:W-:Y:S01]  /*03b0*/  IADD3 R4, P2, R14, UR6, RZ ;  /* 0x000000060e047c10 */ /* 0x000fe2000ff5e0ff */
[----:B---3--:R-:W-:Y:S01]  /*03c0*/  IMAD.WIDE R8, R5, 0x4, R8 ;  /* 0x0000000405087825 */ /* 0x008fe200078e0208 */
[----:B------:R3:W4:Y:S02]  /*03d0*/  @P0 LDG.E.EL R20, desc[UR4][R10.64+-0xc000] ;  /* 0xff4000040a140981 */ /* 0x000724000c2e1900 */
[----:B------:R-:W-:Y:S01]  /*03e0*/  IADD3.X R5, R15, UR7, RZ, P2, !PT ;  /* 0x000000070f057c10 */ /* 0x000fe200097fe4ff */
[----:B------:R-:W-:Y:S01]  /*03f0*/  ULDC.64 UR6, c[0x0][0x228] ;  /* 0x00008a0000067ab9 */ /* 0x000fe20000000a00 */
[----:B------:R-:W5:Y:S04]  /*0400*/  @P0 LDG.E.EL R22, desc[UR4][R18.64] ;  /* 0x0000000412160981 */ /* 0x000f68000c2e1900 */
[----:B------:R3:W4:Y:S02]  /*0410*/  @P0 LDG.E.EL R0, desc[UR4][R18.64] ;  /* 0x0000000412000981 */ /* 0x000724000c2e1900 */
[----:B---3--:R-:W3:Y:S01]  /*0420*/  LDC.64 R10, c[0x0][0x248] ;  /* 0x00009200ff0a7b82 */ /* 0x008ee20000000a00 */
[----:B------:R-:W-:-:S02]  /*0430*/  ISETP.GE.AND P1, PT, R25, 0x30, PT ;  /* 0x000000301900780c */ /* 0x000fc40003f26270 */
[----:B------:R-:W-:Y:S02]  /*0440*/  IADD3 R12, P2, R12, UR6, RZ ;  /* 0x000000060c0c7c10 */ /* 0x000fe4000ff5e0ff */
[----:B------:R-:W-:-:S03]  /*0450*/  IADD3 R14, P3, R14, UR6, RZ ;  /* 0x000000060e0e7c10 */ /* 0x000fc6000ff7e0ff */
[----:B------:R-:W3:Y:S01]  /*0460*/  LDC.64 R18, c[0x0][0x250] ;  /* 0x00009400ff127b82 */ /* 0x000ee20000000a00 */
[----:B------:R-:W-:Y:S01]  /*0470*/  IMAD.MOV.U32 R24, RZ, RZ, RZ ;  /* 0x000000ffff187224 */ /* 0x000fe200078e00ff */
[----:B------:R-:W-:Y:S01]  /*0480*/  IADD3.X R13, R13, UR7, RZ, P2, !PT ;  /* 0x000000070d0d7c10 */ /* 0x000fe200097fe4ff */
[----:B------:R-:W-:Y:S01]  /*0490*/  IMAD.MOV.U32 R26, RZ, RZ, RZ ;  /* 0x000000ffff1a7224 */ /* 0x000fe200078e00ff */
[----:B------:R-:W-:Y:S02]  /*04a0*/  IADD3.X R15, R15, UR7, RZ, P3, !PT ;  /* 0x000000070f0f7c10 */ /* 0x000fe40009ffe4ff */
[----:B------:R-:W-:Y:S01]  /*04b0*/  CS2R R16, SRZ ;  /* 0x0000000000107805 */ /* 0x000fe2000001ff00 */
[----:B------:R-:W4:Y:S01]  /*04c0*/  @P0 LDG.E.EL R23, desc[UR4][R12.64+-0xc000] ;  /* 0xff4000040c170981 */ /* 0x000f22000c2e1900 */
[----:B-1----:R-:W-:-:S03]  /*04d0*/  IMAD.WIDE R6, R25, 0x4, R6 ;  /* 0x0000000419067825 */ /* 0x002fc600078e0206 */
[----:B------:R1:W4:Y:S04]  /*04e0*/  @P0 LDG.E.EL R24, desc[UR4][R4.64+-0xc000] ;  /* 0xff40000404180981 */ /* 0x000328000c2e1900 */
[----:B------:R-:W4:Y:S04]  /*04f0*/  @P0 LDG.E.EL R26, desc[UR4][R14.64+-0xc000] ;  /* 0xff4000040e1a0981 */ /* 0x000f28000c2e1900 */
[----:B------:R-:W4:Y:S01]  /*0500*/  @!P1 LDG.E.EL.64 R16, desc[UR4][R8.64] ;  /* 0x0000000408109981 */ /* 0x000f22000c2e1b00 */
[----:B------:R-:W1:Y:S01]  /*0510*/  LDC.64 R28, c[0x0][0x258] ;  /* 0x00009600ff1c7b82 */ /* 0x000e620000000a00 */
[----:B---3--:R-:W-:-:S02]  /*0520*/  IMAD.WIDE R10, R25, 0x4, R10 ;  /* 0x00000004190a7825 */ /* 0x008fc400078e020a */
[----:B------:R-:W3:Y:S02]  /*0530*/  LDG.E.EL.64 R6, desc[UR4][R6.64] ;  /* 0x0000000406067981 */ /* 0x000ee4000c2e1b00 */
[----:B------:R-:W-:Y:S02]  /*0540*/  IMAD.WIDE R18, R25, 0x4, R18 ;  /* 0x0000000419127825 */ /* 0x000fe400078e0212 */
[----:B------:R-:W3:Y:S04]  /*0550*/  LDG.E.EL.64 R10, desc[UR4][R10.64] ;  /* 0x000000040a0a7981 */ /* 0x000ee8000c2e1b00 */
[----:B0-----:R-:W3:Y:S04]  /*0560*/  LDG.E.EL.64 R8, desc[UR4][R18.64] ;  /* 0x0000000412087981 */ /* 0x001ee8000c2e1b00 */
[----:B-1----:R-:W3:Y:S01]  /*0570*/  LDG.E R28, desc[UR4][R28.64] ;  /* 0x000000041c1c7981 */ /* 0x002ee2000c1e1900 */
[----:B------:R-:W-:-:S02]  /*0580*/  IMAD.MOV.U32 R5, RZ, RZ, 0x3e800000 ;  /* 0x3e800000ff057424 */ /* 0x000fc400078e00ff */
[----:B--2---:R-:W-:Y:S01]  /*0590*/  FADD R12, R2, 9.9999997473787516356e-06 ;  /* 0x3727c5ac020c7421 */ /* 0x004fe20000000000 */
[----:B------:R-:W-:-:S03]  /*05a0*/  FADD R3, R3, 9.9999997473787516356e-06 ;  /* 0x3727c5ac03037421 */ /* 0x000fc60000000000 */
[----:B------:R-:W0:Y:S08]  /*05b0*/  MUFU.SQRT R2, R12 ;  /* 0x0000000c00027308 */ /* 0x000e300000002000 */
[----:B------:R-:W1:Y:S01]  /*05c0*/  MUFU.SQRT R4, R3 ;  /* 0x0000000300047308 */ /* 0x000e620000002000 */
[C---:B0-----:R-:W-:Y:S02]  /*05d0*/  FSETP.GT.AND P2, PT, R2.reuse, 8.50705917302346158658e+37, PT ;  /* 0x7e8000000200780b */ /* 0x041fe40003f44000 */
[----:B------:R-:W-:-:S02]  /*05e0*/  FSETP.GEU.AND P4, PT, R2, 1.175494350822287508e-38, PT ;  /* 0x008000000200780b */ /* 0x000fc40003f8e000 */
[C---:B-1----:R-:W-:Y:S02]  /*05f0*/  FSETP.GT.AND P3, PT, R4.reuse, 8.50705917302346158658e+37, PT ;  /* 0x7e8000000400780b */ /* 0x042fe40003f64000 */
[----:B------:R-:W-:-:S07]  /*0600*/  FSETP.GEU.AND P5, PT, R4, 1.175494350822287508e-38, PT ;  /* 0x008000000400780b */ /* 0x000fce0003fae000 */
[----:B------:R-:W-:-:S04]  /*0610*/  @P2 FMUL R2, R2, 0.25 ;  /* 0x3e80000002022820 */ /* 0x000fc80000400000 */
[----:B------:R-:W-:Y:S01]  /*0620*/  @!P4 FMUL R2, R2, 16777216 ;  /* 0x4b8000000202c820 */ /* 0x000fe20000400000 */
[----:B------:R-:W-:-:S04]  /*0630*/  @P3 FMUL R4, R4, 0.25 ;  /* 0x3e80000004043820 */ /* 0x000fc80000400000 */
[----:B------:R-:W-:Y:S01]  /*0640*/  @!P5 FMUL R4, R4, 16777216 ;  /* 0x4b8000000404d820 */ /* 0x000fe20000400000 */
[----:B------:R-:W0:Y:S01]  /*0650*/  MUFU.RCP R2, R2 ;  /* 0x0000000200027308 */ /* 0x000e220000001000 */
[C---:B------:R-:W-:Y:S02]  /*0660*/  FSEL R3, R5.reuse, 1, P2 ;  /* 0x3f80000005037808 */ /* 0x040fe40001000000 */
[----:B------:R-:W-:-:S05]  /*0670*/  FSEL R5, R5, 1, P3 ;  /* 0x3f80000005057808 */ /* 0x000fca0001800000 */
[----:B------:R-:W1:Y:S01]  /*0680*/  MUFU.RCP R4, R4 ;  /* 0x0000000400047308 */ /* 0x000e620000001000 */
[----:B-----5:R-:W-:Y:S02]  /*0690*/  SEL R22, R22, RZ, P0 ;  /* 0x000000ff16167207 */ /* 0x020fe40000000000 */
[----:B----4-:R-:W-:Y:S02]  /*06a0*/  SEL R0, R0, RZ, P0 ;  /* 0x000000ff00007207 */ /* 0x010fe40000000000 */
[----:B------:R-:W-:Y:S01]  /*06b0*/  SEL R20, R20, RZ, P0 ;  /* 0x000000ff14147207 */ /* 0x000fe20000000000 */
[----:B------:R-:W-:Y:S01]  /*06c0*/  @!P5 FMUL R5, R5, 16777216 ;  /* 0x4b8000000505d820 */ /* 0x000fe20000400000 */
[----:B------:R-:W-:Y:S01]  /*06d0*/  @!P4 FMUL R3, R3, 16777216 ;  /* 0x4b8000000303c820 */ /* 0x000fe20000400000 */
[----:B------:R-:W-:Y:S02]  /*06e0*/  SEL R23, R23, RZ, P0 ;  /* 0x000000ff17177207 */ /* 0x000fe40000000000 */
[----:B------:R-:W-:-:S02]  /*06f0*/  SEL R13, R24, RZ, P0 ;  /* 0x000000ff180d7207 */ /* 0x000fc40000000000 */
[----:B------:R-:W-:Y:S02]  /*0700*/  SEL R26, R26, RZ, P0 ;  /* 0x000000ff1a1a7207 */ /* 0x000fe40000000000 */
[----:B------:R-:W-:Y:S01]  /*0710*/  SEL R16, R16, RZ, !P1 ;  /* 0x000000ff10107207 */ /* 0x000fe20004800000 */
[----:B------:R-:W-:Y:S01]  /*0720*/  @P1 FFMA R16, R23, R22, R20 ;  /* 0x0000001617101223 */ /* 0x000fe20000000014 */
[----:B------:R-:W-:Y:S01]  /*0730*/  SEL R17, R17, RZ, !P1 ;  /* 0x000000ff11117207 */ /* 0x000fe20004800000 */
[----:B------:R-:W-:Y:S01]  /*0740*/  @P1 FFMA R17, R26, R0, R13 ;  /* 0x000000001a111223 */ /* 0x000fe2000000000d */
[----:B0-----:R-:W-:Y:S01]  /*0750*/  FMUL R13, R2, R3 ;  /* 0x00000003020d7220 */ /* 0x001fe20000400000 */
[----:B-1----:R-:W-:Y:S01]  /*0760*/  FMUL R0, R4, R5 ;  /* 0x0000000504007220 */ /* 0x002fe20000400000 */
[----:B---3--:R-:W-:Y:S01]  /*0770*/  FADD R6, -R6, R16 ;  /* 0x0000001006067221 */ /* 0x008fe20000000100 */
[----:B------:R-:W-:Y:S01]  /*0780*/  FADD R7, -R7, R17 ;  /* 0x0000001107077221 */ /* 0x000fe20000000100 */
[----:B------:R-:W0:Y:S02]  /*0790*/  LDC.64 R4, c[0x0][0x260] ;  /* 0x00009800ff047b82 */ /* 0x000e240000000a00 */
[----:B------:R-:W-:Y:S01]  /*07a0*/  FMUL R13, R6, R13 ;  /* 0x0000000d060d7220 */ /* 0x000fe20000400000 */
[----:B------:R-:W-:-:S05]  /*07b0*/  FMUL R0, R7, R0 ;  /* 0x0000000007007220 */ /* 0x000fca0000400000 */
[----:B------:R-:W1:Y:S01]  /*07c0*/  LDC.64 R2, c[0x0][0x210] ;  /* 0x00008400ff027b82 */ /* 0x000e620000000a00 */
[----:B------:R-:W-:Y:S01]  /*07d0*/  FFMA R8, R10, R13, R8 ;  /* 0x0000000d0a087223 */ /* 0x000fe20000000008 */
[----:B------:R-:W-:-:S04]  /*07e0*/  FFMA R9, R11, R0, R9 ;  /* 0x000000000b097223 */ /* 0x000fc80000000009 */
[----:B------:R-:W-:Y:S02]  /*07f0*/  FSETP.GT.AND P0, PT, R8, RZ, PT ;  /* 0x000000ff0800720b */ /* 0x000fe40003f04000 */
[----:B------:R-:W-:Y:S01]  /*0800*/  FSETP.GT.AND P1, PT, R9, RZ, PT ;  /* 0x000000ff0900720b */ /* 0x000fe20003f24000 */
[----:B0-----:R-:W-:-:S10]  /*0810*/  IMAD.WIDE R4, R21, 0x4, R4 ;  /* 0x0000000415047825 */ /* 0x001fd400078e0204 */
[C---:B------:R-:W-:Y:S02]  /*0820*/  @!P0 FMUL R8, R28.reuse, R8 ;  /* 0x000000081c088220 */ /* 0x040fe40000400000 */
[----:B------:R-:W-:Y:S01]  /*0830*/  @!P1 FMUL R9, R28, R9 ;  /* 0x000000091c099220 */ /* 0x000fe20000400000 */
[----:B-1----:R-:W-:Y:S01]  /*0840*/  IMAD.WIDE R2, R21, 0x4, R2 ;  /* 0x0000000415027825 */ /* 0x002fe200078e0202 */
[----:B------:R-:W-:Y:S04]  /*0850*/  STG.E.64 desc[UR4][R4.64], R16 ;  /* 0x0000001004007986 */ /* 0x000fe8000c101b04 */
[----:B------:R-:W-:Y:S01]  /*0860*/  STG.E.64 desc[UR4][R2.64], R8 ;  /* 0x0000000802007986 */ /* 0x000fe2000c101b04 */
[----:B------:R-:W-:Y:S05]  /*0870*/  EXIT ;  /* 0x000000000000794d */ /* 0x000fea0003800000 */
.L_x_0:
[----:B------:R-:W-:-:S00]  /*0880*/  BRA `(.L_x_0) ;  /* 0xfffffffc00fc7947 */ /* 0x000fc0000383ffff */
[----:B------:R-:W-:-:S00]  /*0890*/  NOP ;  /* 0x0000000000007918 */ /* 0x000fc00000000000 */
        /* <DEDUP_REMOVED lines=14> */
.L_x_1:


//--------------------- .nv.global.init           --------------------------
	.section	.nv.global.init,"aw",@progbits
.nv.global.init:
	.type		_$_str,@object
	.size		_$_str,(_$_str_$_2 - _$_str)
_$_str:
        /*0000*/ 	.byte	0x5f, 0x5f, 0x43, 0x55, 0x44, 0x41, 0x5f, 0x46, 0x54, 0x5a, 0x00
	.type		_$_str_$_2,@object
	.size		_$_str_$_2,(.L_1 - _$_str_$_2)
_$_str_$_2:
        /*000b*/ 	.byte	0x5f, 0x5f, 0x43, 0x55, 0x44, 0x41, 0x5f, 0x50, 0x52, 0x45, 0x43, 0x5f, 0x53, 0x51, 0x52, 0x54
        /*001b*/ 	.byte	0x00
.L_1:


//--------------------- .nv.constant0.triton_poi_fused__native_batch_norm_legit_no_training__prelu_kernel_cat_16 --------------------------
	.section	.nv.constant0.triton_poi_fused__native_batch_norm_legit_no_training__prelu_kernel_cat_16,"a",@progbits
	.sectionflags	@""
	.align	4
.nv.constant0.triton_poi_fused__native_batch_norm_legit_no_training__prelu_kernel_cat_16:
	.zero		620
